	.headerflags	@"EF_CUDA_TEXMODE_UNIFIED EF_CUDA_64BIT_ADDRESS EF_CUDA_ACCELERATORS EF_CUDA_SM90 EF_CUDA_VIRTUAL_SM(EF_CUDA_SM90)"
	.elftype	@"ET_EXEC"


//--------------------- .nv.info                  --------------------------
	.section	.nv.info,"",@"SHT_CUDA_INFO"
	.align	4


	//----- nvinfo : EIATTR_REGCOUNT
	.align		4
        /*0000*/ 	.byte	0x04, 0x2f
        /*0002*/ 	.short	(.L_3 - .L_2)
	.align		4
.L_2:
        /*0004*/ 	.word	index@(triton_poi_fused__native_batch_norm_legit_no_training_add_relu_3)
        /*0008*/ 	.word	0x00000016


	//----- nvinfo : EIATTR_MIN_STACK_SIZE
	.align		4
.L_3:
        /*000c*/ 	.byte	0x04, 0x12
        /*000e*/ 	.short	(.L_5 - .L_4)
	.align		4
.L_4:
        /*0010*/ 	.word	index@(triton_poi_fused__native_batch_norm_legit_no_training_add_relu_3)
        /*0014*/ 	.word	0x00000000


	//----- nvinfo : EIATTR_FRAME_SIZE
	.align		4
.L_5:
        /*0018*/ 	.byte	0x04, 0x11
        /*001a*/ 	.short	(.L_7 - .L_6)
	.align		4
.L_6:
        /*001c*/ 	.word	index@(triton_poi_fused__native_batch_norm_legit_no_training_add_relu_3)
        /*0020*/ 	.word	0x00000000


	//----- nvinfo : EIATTR_MIN_STACK_SIZE
	.align		4
.L_7:
        /*0024*/ 	.byte	0x04, 0x12
        /*0026*/ 	.short	(.L_9 - .L_8)
	.align		4
.L_8:
        /*0028*/ 	.word	index@(triton_poi_fused__native_batch_norm_legit_no_training_add_relu_3)
        /*002c*/ 	.word	0x00000000
.L_9:


//--------------------- .nv.info.triton_poi_fused__native_batch_norm_legit_no_training_add_relu_3 --------------------------
	.section	.nv.info.triton_poi_fused__native_batch_norm_legit_no_training_add_relu_3,"",@"SHT_CUDA_INFO"
	.sectionflags	@""
	.align	4


	//----- nvinfo : EIATTR_CUDA_API_VERSION
	.align		4
        /*0000*/ 	.byte	0x04, 0x37
        /*0002*/ 	.short	(.L_11 - .L_10)
.L_10:
        /*0004*/ 	.word	0x0000007c


	//----- nvinfo : EIATTR_KPARAM_INFO
	.align		4
.L_11:
        /*0008*/ 	.byte	0x04, 0x17
        /*000a*/ 	.short	(.L_13 - .L_12)
.L_12:
        /*000c*/ 	.word	0x00000000
        /*0010*/ 	.short	0x0008
        /*0012*/ 	.short	0x0040
        /*0014*/ 	.byte	0x00, 0xf0, 0x11, 0x00


	//----- nvinfo : EIATTR_KPARAM_INFO
	.align		4
.L_13:
        /*0018*/ 	.byte	0x04, 0x17
        /*001a*/ 	.short	(.L_15 - .L_14)
.L_14:
        /*001c*/ 	.word	0x00000000
        /*0020*/ 	.short	0x0007
        /*0022*/ 	.short	0x0038
        /*0024*/ 	.byte	0x00, 0xf4, 0x21, 0x00


	//----- nvinfo : EIATTR_KPARAM_INFO
	.align		4
.L_15:
        /*0028*/ 	.byte	0x04, 0x17
        /*002a*/ 	.short	(.L_17 - .L_16)
.L_16:
        /*002c*/ 	.word	0x00000000
        /*0030*/ 	.short	0x0006
        /*0032*/ 	.short	0x0030
        /*0034*/ 	.byte	0x00, 0xf4, 0x21, 0x00


	//----- nvinfo : EIATTR_KPARAM_INFO
	.align		4
.L_17:
        /*0038*/ 	.byte	0x04, 0x17
        /*003a*/ 	.short	(.L_19 - .L_18)
.L_18:
        /*003c*/ 	.word	0x00000000
        /*0040*/ 	.short	0x0005
        /*0042*/ 	.short	0x0028
        /*0044*/ 	.byte	0x00, 0xf4, 0x21, 0x00


	//----- nvinfo : EIATTR_KPARAM_INFO
	.align		4
.L_19:
        /*0048*/ 	.byte	0x04, 0x17
        /*004a*/ 	.short	(.L_21 - .L_20)
.L_20:
        /*004c*/ 	.word	0x00000000
        /*0050*/ 	.short	0x0004
        /*0052*/ 	.short	0x0020
        /*0054*/ 	.byte	0x00, 0xf4, 0x21, 0x00


	//----- nvinfo : EIATTR_KPARAM_INFO
	.align		4
.L_21:
        /*0058*/ 	.byte	0x04, 0x17
        /*005a*/ 	.short	(.L_23 - .L_22)
.L_22:
        /*005c*/ 	.word	0x00000000
        /*0060*/ 	.short	0x0003
        /*0062*/ 	.short	0x0018
        /*0064*/ 	.byte	0x00, 0xf4, 0x21, 0x00


	//----- nvinfo : EIATTR_KPARAM_INFO
	.align		4
.L_23:
        /*0068*/ 	.byte	0x04, 0x17
        /*006a*/ 	.short	(.L_25 - .L_24)
.L_24:
        /*006c*/ 	.word	0x00000000
        /*0070*/ 	.short	0x0002
        /*0072*/ 	.short	0x0010
        /*0074*/ 	.byte	0x00, 0xf4, 0x21, 0x00


	//----- nvinfo : EIATTR_KPARAM_INFO
	.align		4
.L_25:
        /*0078*/ 	.byte	0x04, 0x17
        /*007a*/ 	.short	(.L_27 - .L_26)
.L_26:
        /*007c*/ 	.word	0x00000000
        /*0080*/ 	.short	0x0001
        /*0082*/ 	.short	0x0008
        /*0084*/ 	.byte	0x00, 0xf4, 0x21, 0x00


	//----- nvinfo : EIATTR_KPARAM_INFO
	.align		4
.L_27:
        /*0088*/ 	.byte	0x04, 0x17
        /*008a*/ 	.short	(.L_29 - .L_28)
.L_28:
        /*008c*/ 	.word	0x00000000
        /*0090*/ 	.short	0x0000
        /*0092*/ 	.short	0x0000
        /*0094*/ 	.byte	0x00, 0xf4, 0x21, 0x00


	//----- nvinfo : EIATTR_SPARSE_MMA_MASK
	.align		4
.L_29:
        /*0098*/ 	.byte	0x03, 0x50
        /*009a*/ 	.short	0x0000


	//----- nvinfo : EIATTR_MAXREG_COUNT
	.align		4
        /*009c*/ 	.byte	0x03, 0x1b
        /*009e*/ 	.short	0x00ff


	//----- nvinfo : EIATTR_EXIT_INSTR_OFFSETS
	.align		4
        /*00a0*/ 	.byte	0x04, 0x1c
        /*00a2*/ 	.short	(.L_31 - .L_30)


	//   ....[0]....
.L_30:
        /*00a4*/ 	.word	0x00000390


	//   ....[1]....
        /*00a8*/ 	.word	0x000003b0


	//----- nvinfo : EIATTR_REQNTID
	.align		4
.L_31:
        /*00ac*/ 	.byte	0x04, 0x10
        /*00ae*/ 	.short	(.L_33 - .L_32)
.L_32:
        /*00b0*/ 	.word	0x00000080
        /*00b4*/ 	.word	0x00000001
        /*00b8*/ 	.word	0x00000001


	//----- nvinfo : EIATTR_CBANK_PARAM_SIZE
	.align		4
.L_33:
        /*00bc*/ 	.byte	0x03, 0x19
        /*00be*/ 	.short	0x0044


	//----- nvinfo : EIATTR_PARAM_CBANK
	.align		4
        /*00c0*/ 	.byte	0x04, 0x0a
        /*00c2*/ 	.short	(.L_35 - .L_34)
	.align		4
.L_34:
        /*00c4*/ 	.word	index@(.nv.constant0.triton_poi_fused__native_batch_norm_legit_no_training_add_relu_3)
        /*00c8*/ 	.short	0x0210
        /*00ca*/ 	.short	0x0044


	//----- nvinfo : EIATTR_SW_WAR
	.align		4
.L_35:
        /*00cc*/ 	.byte	0x04, 0x36
        /*00ce*/ 	.short	(.L_37 - .L_36)
.L_36:
        /*00d0*/ 	.word	0x00000008
.L_37:


//--------------------- .nv.callgraph             --------------------------
	.section	.nv.callgraph,"",@"SHT_CUDA_CALLGRAPH"
	.align	4
	.sectionentsize	8
	.align		4
        /*0000*/ 	.word	0x00000000
	.align		4
        /*0004*/ 	.word	0xffffffff
	.align		4
        /*0008*/ 	.word	0x00000000
	.align		4
        /*000c*/ 	.word	0xfffffffe
	.align		4
        /*0010*/ 	.word	0x00000000
	.align		4
        /*0014*/ 	.word	0xfffffffd
	.align		4
        /*0018*/ 	.word	0x00000000
	.align		4
        /*001c*/ 	.word	0xfffffffc


//--------------------- .nv.constant4             --------------------------
	.section	.nv.constant4,"a",@progbits
	.align	8
	.align		8
.nv.constant4:
        /*0000*/ 	.dword	_$_str
	.align		8
        /*0008*/ 	.dword	_$_str_$_2


//--------------------- .text.triton_poi_fused__native_batch_norm_legit_no_training_add_relu_3 --------------------------
	.section	.text.triton_poi_fused__native_batch_norm_legit_no_training_add_relu_3,"ax",@progbits
	.align	128
        .global         triton_poi_fused__native_batch_norm_legit_no_training_add_relu_3
        .type           triton_poi_fused__native_batch_norm_legit_no_training_add_relu_3,@function
        .size           triton_poi_fused__native_batch_norm_legit_no_training_add_relu_3,(.L_x_1 - triton_poi_fused__native_batch_norm_legit_no_training_add_relu_3)
        .other          triton_poi_fused__native_batch_norm_legit_no_training_add_relu_3,@"STO_CUDA_ENTRY STV_DEFAULT"
triton_poi_fused__native_batch_norm_legit_no_training_add_relu_3:
.text.triton_poi_fused__native_batch_norm_legit_no_training_add_relu_3:
[----:B------:R-:W0:Y:S01]  /*0000*/  LDC R1, c[0x0][0x28] ;  /* 0x00000a00ff017b82 */ /* 0x000e220000000800 */
[----:B------:R-:W1:Y:S07]  /*0010*/  S2R R0, SR_TID.X ;  /* 0x0000000000007919 */ /* 0x000e6e0000002100 */
[----:B------:R-:W2:Y:S01]  /*0020*/  LDC.64 R12, c[0x0][0x220] ;  /* 0x00008800ff0c7b82 */ /* 0x000ea20000000a00 */
[----:B------:R-:W-:Y:S01]  /*0030*/  ULDC.64 UR4, c[0x0][0x208] ;  /* 0x0000820000047ab9 */ /* 0x000fe20000000a00 */
[----:B------:R-:W3:Y:S06]  /*0040*/  S2R R3, SR_CTAID.X ;  /* 0x0000000000037919 */ /* 0x000eec0000002500 */
[----:B------:R-:W4:Y:S08]  /*0050*/  LDC.64 R8, c[0x0][0x210] ;  /* 0x00008400ff087b82 */ /* 0x000f300000000a00 */
[----:B------:R-:W5:Y:S08]  /*0060*/  LDC.64 R10, c[0x0][0x218] ;  /* 0x00008600ff0a7b82 */ /* 0x000f700000000a00 */
[----:B------:R-:W4:Y:S01]  /*0070*/  LDC.64 R14, c[0x0][0x238] ;  /* 0x00008e00ff0e7b82 */ /* 0x000f220000000a00 */
[----:B-1----:R-:W-:-:S07]  /*0080*/  LOP3.LUT R0, R0, 0x7f, RZ, 0xc0, !PT ;  /* 0x0000007f00007812 */ /* 0x002fce00078ec0ff */
[----:B------:R-:W1:Y:S01]  /*0090*/  LDC.64 R16, c[0x0][0x228] ;  /* 0x00008a00ff107b82 */ /* 0x000e620000000a00 */
[----:B---3--:R-:W-:Y:S02]  /*00a0*/  SHF.R.S32.HI R2, RZ, 0x18, R3 ;  /* 0x00000018ff027819 */ /* 0x008fe40000011403 */
[----:B------:R-:W-:Y:S02]  /*00b0*/  LEA R0, R3, R0, 0x7 ;  /* 0x0000000003007211 */ /* 0x000fe400078e38ff */
[----:B------:R-:W-:-:S03]  /*00c0*/  SGXT R3, R2, 0x1 ;  /* 0x000000010203781a */ /* 0x000fc60000000200 */
[----:B------:R-:W3:Y:S01]  /*00d0*/  LDC.64 R4, c[0x0][0x230] ;  /* 0x00008c00ff047b82 */ /* 0x000ee20000000a00 */
[----:B------:R-:W-:Y:S02]  /*00e0*/  ISETP.GE.AND P0, PT, R0, 0x100, PT ;  /* 0x000001000000780c */ /* 0x000fe40003f06270 */
[----:B------:R-:W-:-:S04]  /*00f0*/  LEA.HI R3, R3, R0, RZ, 0x4 ;  /* 0x0000000003037211 */ /* 0x000fc800078f20ff */
[----:B------:R-:W-:-:S04]  /*0100*/  SHF.R.S32.HI R3, RZ, 0x4, R3 ;  /* 0x00000004ff037819 */ /* 0x000fc80000011403 */
[----:B------:R-:W-:-:S04]  /*0110*/  LEA.HI R2, R3, R3, RZ, 0x2 ;  /* 0x0000000303027211 */ /* 0x000fc800078f10ff */
[----:B------:R-:W-:-:S04]  /*0120*/  LOP3.LUT R2, R2, 0xfffffffc, RZ, 0xc0, !PT ;  /* 0xfffffffc02027812 */ /* 0x000fc800078ec0ff */
[----:B------:R-:W-:Y:S02]  /*0130*/  IADD3 R19, R3, -R2, RZ ;  /* 0x8000000203137210 */ /* 0x000fe40007ffe0ff */
[----:B------:R-:W-:-:S03]  /*0140*/  CS2R R2, SRZ ;  /* 0x0000000000027805 */ /* 0x000fc6000001ff00 */
[----:B--2---:R-:W-:-:S05]  /*0150*/  IMAD.WIDE R12, R19, 0x4, R12 ;  /* 0x00000004130c7825 */ /* 0x004fca00078e020c */
[----:B------:R1:W2:Y:S01]  /*0160*/  @!P0 LDG.E.EL R2, desc[UR4][R12.64] ;  /* 0x000000040c028981 */ /* 0x0002a2000c2e1900 */
[----:B------:R-:W-:Y:S01]  /*0170*/  CS2R R6, SRZ ;  /* 0x0000000000067805 */ /* 0x000fe2000001ff00 */
[----:B----4-:R-:W-:-:S04]  /*0180*/  IMAD.WIDE R8, R0, 0x4, R8 ;  /* 0x0000000400087825 */ /* 0x010fc800078e0208 */
[C---:B-----5:R-:W-:Y:S01]  /*0190*/  IMAD.WIDE R10, R19.reuse, 0x4, R10 ;  /* 0x00000004130a7825 */ /* 0x060fe200078e020a */
[----:B------:R4:W5:Y:S03]  /*01a0*/  @!P0 LDG.E R3, desc[UR4][R8.64] ;  /* 0x0000000408038981 */ /* 0x000966000c1e1900 */
[----:B0-----:R-:W-:Y:S01]  /*01b0*/  IMAD.WIDE R14, R0, 0x4, R14 ;  /* 0x00000004000e7825 */ /* 0x001fe200078e020e */
[----:B------:R0:W5:Y:S03]  /*01c0*/  @!P0 LDG.E.EL R6, desc[UR4][R10.64] ;  /* 0x000000040a068981 */ /* 0x000166000c2e1900 */
[C---:B-1----:R-:W-:Y:S01]  /*01d0*/  IMAD.WIDE R12, R19.reuse, 0x4, R16 ;  /* 0x00000004130c7825 */ /* 0x042fe200078e0210 */
[----:B------:R-:W-:Y:S01]  /*01e0*/  CS2R R16, SRZ ;  /* 0x0000000000107805 */ /* 0x000fe2000001ff00 */
[----:B------:R-:W5:Y:S01]  /*01f0*/  @!P0 LDG.E R7, desc[UR4][R14.64] ;  /* 0x000000040e078981 */ /* 0x000f62000c1e1900 */
[----:B----4-:R-:W1:Y:S01]  /*0200*/  LDC.64 R8, c[0x0][0x240] ;  /* 0x00009000ff087b82 */ /* 0x010e620000000a00 */
[----:B---3--:R-:W-:-:S03]  /*0210*/  IMAD.WIDE R4, R19, 0x4, R4 ;  /* 0x0000000413047825 */ /* 0x008fc600078e0204 */
[----:B------:R-:W3:Y:S04]  /*0220*/  @!P0 LDG.E.EL R16, desc[UR4][R12.64] ;  /* 0x000000040c108981 */ /* 0x000ee8000c2e1900 */
[----:B------:R4:W3:Y:S01]  /*0230*/  @!P0 LDG.E.EL R17, desc[UR4][R4.64] ;  /* 0x0000000404118981 */ /* 0x0008e2000c2e1900 */
[----:B0-----:R-:W-:Y:S01]  /*0240*/  HFMA2.MMA R11, -RZ, RZ, 1.625, 0 ;  /* 0x3e800000ff0b7435 */ /* 0x001fe200000001ff */
[----:B----4-:R-:W0:Y:S01]  /*0250*/  LDC.64 R4, c[0x0][0x248] ;  /* 0x00009200ff047b82 */ /* 0x010e220000000a00 */
[----:B-1----:R-:W-:-:S04]  /*0260*/  IMAD.WIDE R8, R0, 0x4, R8 ;  /* 0x0000000400087825 */ /* 0x002fc800078e0208 */
[----:B0-----:R-:W-:-:S04]  /*0270*/  IMAD.WIDE R4, R0, 0x4, R4 ;  /* 0x0000000400047825 */ /* 0x001fc800078e0204 */
[----:B--2---:R-:W-:-:S04]  /*0280*/  FADD R2, R2, 9.9999997473787516356e-06 ;  /* 0x3727c5ac02027421 */ /* 0x004fc80000000000 */
[----:B------:R-:W0:Y:S02]  /*0290*/  MUFU.SQRT R18, R2 ;  /* 0x0000000200127308 */ /* 0x000e240000002000 */
[C---:B0-----:R-:W-:Y:S02]  /*02a0*/  FSETP.GT.AND P1, PT, R18.reuse, 8.50705917302346158658e+37, PT ;  /* 0x7e8000001200780b */ /* 0x041fe40003f24000 */
[----:B------:R-:W-:-:S11]  /*02b0*/  FSETP.GEU.AND P2, PT, R18, 1.175494350822287508e-38, PT ;  /* 0x008000001200780b */ /* 0x000fd60003f4e000 */
[----:B------:R-:W-:-:S04]  /*02c0*/  @P1 FMUL R18, R18, 0.25 ;  /* 0x3e80000012121820 */ /* 0x000fc80000400000 */
[----:B------:R-:W-:-:S06]  /*02d0*/  @!P2 FMUL R18, R18, 16777216 ;  /* 0x4b8000001212a820 */ /* 0x000fcc0000400000 */
[----:B------:R-:W0:Y:S01]  /*02e0*/  MUFU.RCP R18, R18 ;  /* 0x0000001200127308 */ /* 0x000e220000001000 */
[----:B------:R-:W-:Y:S01]  /*02f0*/  FSEL R11, R11, 1, P1 ;  /* 0x3f8000000b0b7808 */ /* 0x000fe20000800000 */
[----:B-----5:R-:W-:-:S04]  /*0300*/  FADD R3, -R6, R3 ;  /* 0x0000000306037221 */ /* 0x020fc80000000100 */
[----:B------:R-:W-:Y:S01]  /*0310*/  @!P2 FMUL R11, R11, 16777216 ;  /* 0x4b8000000b0ba820 */ /* 0x000fe20000400000 */
[----:B------:R-:W-:-:S03]  /*0320*/  FSETP.GEU.AND P1, PT, R7, RZ, PT ;  /* 0x000000ff0700720b */ /* 0x000fc60003f2e000 */
[----:B0-----:R-:W-:Y:S01]  /*0330*/  FMUL R2, R18, R11 ;  /* 0x0000000b12027220 */ /* 0x001fe20000400000 */
[----:B------:R-:W-:-:S03]  /*0340*/  FSEL R7, R7, RZ, P1 ;  /* 0x000000ff07077208 */ /* 0x000fc60000800000 */
[----:B------:R-:W-:-:S04]  /*0350*/  FMUL R2, R3, R2 ;  /* 0x0000000203027220 */ /* 0x000fc80000400000 */
[----:B---3--:R-:W-:-:S04]  /*0360*/  FFMA R2, R2, R16, R17 ;  /* 0x0000001002027223 */ /* 0x008fc80000000011 */
[----:B------:R-:W-:-:S05]  /*0370*/  FADD R3, R2, R7 ;  /* 0x0000000702037221 */ /* 0x000fca0000000000 */
[----:B------:R0:W-:Y:S02]  /*0380*/  @!P0 STG.E desc[UR4][R8.64], R3 ;  /* 0x0000000308008986 */ /* 0x0001e4000c101904 */
[----:B0-----:R-:W-:Y:S05]  /*0390*/  @P0 EXIT ;  /* 0x000000000000094d */ /* 0x001fea0003800000 */
[----:B------:R-:W-:Y:S01]  /*03a0*/  STG.E desc[UR4][R4.64], R7 ;  /* 0x0000000704007986 */ /* 0x000fe2000c101904 */
[----:B------:R-:W-:Y:S05]  /*03b0*/  EXIT ;  /* 0x000000000000794d */ /* 0x000fea0003800000 */
.L_x_0:
[----:B------:R-:W-:-:S00]  /*03c0*/  BRA `(.L_x_0) ;  /* 0xfffffffc00fc7947 */ /* 0x000fc0000383ffff */
[----:B------:R-:W-:-:S00]  /*03d0*/  NOP ;  /* 0x0000000000007918 */ /* 0x000fc00000000000 */
        /* <DEDUP_REMOVED lines=10> */
.L_x_1:


//--------------------- .nv.global.init           --------------------------
	.section	.nv.global.init,"aw",@progbits
.nv.global.init:
	.type		_$_str,@object
	.size		_$_str,(_$_str_$_2 - _$_str)
_$_str:
        /*0000*/ 	.byte	0x5f, 0x5f, 0x43, 0x55, 0x44, 0x41, 0x5f, 0x46, 0x54, 0x5a, 0x00
	.type		_$_str_$_2,@object
	.size		_$_str_$_2,(.L_1 - _$_str_$_2)
_$_str_$_2:
        /*000b*/ 	.byte	0x5f, 0x5f, 0x43, 0x55, 0x44, 0x41, 0x5f, 0x50, 0x52, 0x45, 0x43, 0x5f, 0x53, 0x51, 0x52, 0x54
        /*001b*/ 	.byte	0x00
.L_1:


//--------------------- .nv.constant0.triton_poi_fused__native_batch_norm_legit_no_training_add_relu_3 --------------------------
	.section	.nv.constant0.triton_poi_fused__native_batch_norm_legit_no_training_add_relu_3,"a",@progbits
	.sectionflags	@""
	.align	4
.nv.constant0.triton_poi_fused__native_batch_norm_legit_no_training_add_relu_3:
	.zero		596
